//
// Generated by NVIDIA NVVM Compiler
// Compiler built on Thu Mar 13 19:31:35 2014 (1394735495)
// Cuda compilation tools, release 6.0, V6.0.1
//

.version 4.0
.target sm_30
.address_size 64


.visible .entry crossproduct(
	.param .u64 crossproduct_param_0,
	.param .u64 crossproduct_param_1,
	.param .u64 crossproduct_param_2,
	.param .u64 crossproduct_param_3,
	.param .u64 crossproduct_param_4,
	.param .u64 crossproduct_param_5,
	.param .u64 crossproduct_param_6,
	.param .u64 crossproduct_param_7,
	.param .u64 crossproduct_param_8,
	.param .u32 crossproduct_param_9
)
{
	.reg .pred 	%p<2>;
	.reg .s32 	%r<9>;
	.reg .f32 	%f<16>;
	.reg .s64 	%rd<29>;


	ld.param.u64 	%rd1, [crossproduct_param_0];
	ld.param.u64 	%rd2, [crossproduct_param_1];
	ld.param.u64 	%rd3, [crossproduct_param_2];
	ld.param.u64 	%rd4, [crossproduct_param_3];
	ld.param.u64 	%rd5, [crossproduct_param_4];
	ld.param.u64 	%rd6, [crossproduct_param_5];
	ld.param.u64 	%rd7, [crossproduct_param_6];
	ld.param.u64 	%rd8, [crossproduct_param_7];
	ld.param.u64 	%rd9, [crossproduct_param_8];
	ld.param.u32 	%r2, [crossproduct_param_9];
	mov.u32 	%r3, %nctaid.x;
	mov.u32 	%r4, %ctaid.y;
	mov.u32 	%r5, %ctaid.x;
	mad.lo.s32 	%r6, %r3, %r4, %r5;
	mov.u32 	%r7, %ntid.x;
	mov.u32 	%r8, %tid.x;
	mad.lo.s32 	%r1, %r6, %r7, %r8;
	setp.ge.s32	%p1, %r1, %r2;
	@%p1 bra 	BB0_2;

	cvta.to.global.u64 	%rd10, %rd3;
	cvta.to.global.u64 	%rd11, %rd2;
	cvta.to.global.u64 	%rd12, %rd1;
	cvta.to.global.u64 	%rd13, %rd9;
	cvta.to.global.u64 	%rd14, %rd8;
	cvta.to.global.u64 	%rd15, %rd7;
	cvta.to.global.u64 	%rd16, %rd6;
	cvta.to.global.u64 	%rd17, %rd5;
	cvta.to.global.u64 	%rd18, %rd4;
	mul.wide.s32 	%rd19, %r1, 4;
	add.s64 	%rd20, %rd18, %rd19;
	add.s64 	%rd21, %rd17, %rd19;
	add.s64 	%rd22, %rd16, %rd19;
	add.s64 	%rd23, %rd15, %rd19;
	add.s64 	%rd24, %rd14, %rd19;
	add.s64 	%rd25, %rd13, %rd19;
	ld.global.f32 	%f1, [%rd25];
	ld.global.f32 	%f2, [%rd21];
	mul.f32 	%f3, %f2, %f1;
	ld.global.f32 	%f4, [%rd24];
	ld.global.f32 	%f5, [%rd22];
	mul.f32 	%f6, %f5, %f4;
	sub.f32 	%f7, %f3, %f6;
	ld.global.f32 	%f8, [%rd23];
	mul.f32 	%f9, %f5, %f8;
	ld.global.f32 	%f10, [%rd20];
	mul.f32 	%f11, %f10, %f1;
	sub.f32 	%f12, %f9, %f11;
	mul.f32 	%f13, %f10, %f4;
	mul.f32 	%f14, %f2, %f8;
	sub.f32 	%f15, %f13, %f14;
	add.s64 	%rd26, %rd12, %rd19;
	st.global.f32 	[%rd26], %f7;
	add.s64 	%rd27, %rd11, %rd19;
	st.global.f32 	[%rd27], %f12;
	add.s64 	%rd28, %rd10, %rd19;
	st.global.f32 	[%rd28], %f15;

BB0_2:
	ret;
}




// ===== COMPILED SASS (sm_100) =====

	.target	sm_100

	.elftype	@"ET_EXEC"


//--------------------- .note.nv.tkinfo           --------------------------
	.section	.note.nv.tkinfo,"",@"SHT_NOTE"
	.sectionflags	@"SHF_NOTE_NV_TKINFO"
	.tkinfo
        /*0018*/ 	.word	0x00000002
        /*0030*/ 	.string	""
        /*0030*/ 	.string	"ptxas"
        /*0030*/ 	.string	"Cuda compilation tools, release 13.0, V13.0.88"
        /*0030*/ 	.string	"Build cuda_13.0.r13.0/compiler.36424714_0"
        /*0030*/ 	.string	"-arch sm_100 "



//--------------------- .note.nv.cuinfo           --------------------------
	.section	.note.nv.cuinfo,"",@"SHT_NOTE"
	.sectionflags	@"SHF_NOTE_NV_CUINFO"
        /*0018*/ 	.short	0x0002
        /*001a*/ 	.short	0x001e
        /*001c*/ 	.short	0x0082
	.zero		2


//--------------------- .nv.info                  --------------------------
	.section	.nv.info,"",@"SHT_CUDA_INFO"
	.align	4


	//----- nvinfo : EIATTR_REGCOUNT
	.align		4
        /*0000*/ 	.byte	0x04, 0x2f
        /*0002*/ 	.short	(.L_1 - .L_0)
	.align		4
.L_0:
        /*0004*/ 	.word	index@(crossproduct)
        /*0008*/ 	.word	0x00000019


	//----- nvinfo : EIATTR_FRAME_SIZE
	.align		4
.L_1:
        /*000c*/ 	.byte	0x04, 0x11
        /*000e*/ 	.short	(.L_3 - .L_2)
	.align		4
.L_2:
        /*0010*/ 	.word	index@(crossproduct)
        /*0014*/ 	.word	0x00000000


	//----- nvinfo : EIATTR_MIN_STACK_SIZE
	.align		4
.L_3:
        /*0018*/ 	.byte	0x04, 0x12
        /*001a*/ 	.short	(.L_5 - .L_4)
	.align		4
.L_4:
        /*001c*/ 	.word	index@(crossproduct)
        /*0020*/ 	.word	0x00000000
.L_5:


//--------------------- .nv.compat                --------------------------
	.section	.nv.compat,"",@"SHT_CUDA_COMPAT_INFO"
	.align	4
        /*0000*/ 	.byte	0x02, 0x09, 0x00, 0x00, 0x02, 0x02, 0x01, 0x00, 0x02, 0x05, 0x05, 0x00, 0x03, 0x07, 0x01, 0x01
        /*0010*/ 	.byte	0x02, 0x03, 0x00, 0x00, 0x02, 0x06, 0x01, 0x00, 0x04, 0x0b, 0x08, 0x00, 0x09, 0x00, 0x00, 0x00
        /*0020*/ 	.byte	0x00, 0x00, 0x00, 0x00


//--------------------- .nv.info.crossproduct     --------------------------
	.section	.nv.info.crossproduct,"",@"SHT_CUDA_INFO"
	.sectionflags	@""
	.align	4


	//----- nvinfo : EIATTR_CUDA_API_VERSION
	.align		4
        /*0000*/ 	.byte	0x04, 0x37
        /*0002*/ 	.short	(.L_7 - .L_6)
.L_6:
        /*0004*/ 	.word	0x00000082


	//----- nvinfo : EIATTR_KPARAM_INFO
	.align		4
.L_7:
        /*0008*/ 	.byte	0x04, 0x17
        /*000a*/ 	.short	(.L_9 - .L_8)
.L_8:
        /*000c*/ 	.word	0x00000000
        /*0010*/ 	.short	0x0009
        /*0012*/ 	.short	0x0048
        /*0014*/ 	.byte	0x00, 0xf0, 0x11, 0x00


	//----- nvinfo : EIATTR_KPARAM_INFO
	.align		4
.L_9:
        /*0018*/ 	.byte	0x04, 0x17
        /*001a*/ 	.short	(.L_11 - .L_10)
.L_10:
        /*001c*/ 	.word	0x00000000
        /*0020*/ 	.short	0x0008
        /*0022*/ 	.short	0x0040
        /*0024*/ 	.byte	0x00, 0xf0, 0x21, 0x00


	//----- nvinfo : EIATTR_KPARAM_INFO
	.align		4
.L_11:
        /*0028*/ 	.byte	0x04, 0x17
        /*002a*/ 	.short	(.L_13 - .L_12)
.L_12:
        /*002c*/ 	.word	0x00000000
        /*0030*/ 	.short	0x0007
        /*0032*/ 	.short	0x0038
        /*0034*/ 	.byte	0x00, 0xf0, 0x21, 0x00


	//----- nvinfo : EIATTR_KPARAM_INFO
	.align		4
.L_13:
        /*0038*/ 	.byte	0x04, 0x17
        /*003a*/ 	.short	(.L_15 - .L_14)
.L_14:
        /*003c*/ 	.word	0x00000000
        /*0040*/ 	.short	0x0006
        /*0042*/ 	.short	0x0030
        /*0044*/ 	.byte	0x00, 0xf0, 0x21, 0x00


	//----- nvinfo : EIATTR_KPARAM_INFO
	.align		4
.L_15:
        /*0048*/ 	.byte	0x04, 0x17
        /*004a*/ 	.short	(.L_17 - .L_16)
.L_16:
        /*004c*/ 	.word	0x00000000
        /*0050*/ 	.short	0x0005
        /*0052*/ 	.short	0x0028
        /*0054*/ 	.byte	0x00, 0xf0, 0x21, 0x00


	//----- nvinfo : EIATTR_KPARAM_INFO
	.align		4
.L_17:
        /*0058*/ 	.byte	0x04, 0x17
        /*005a*/ 	.short	(.L_19 - .L_18)
.L_18:
        /*005c*/ 	.word	0x00000000
        /*0060*/ 	.short	0x0004
        /*0062*/ 	.short	0x0020
        /*0064*/ 	.byte	0x00, 0xf0, 0x21, 0x00


	//----- nvinfo : EIATTR_KPARAM_INFO
	.align		4
.L_19:
        /*0068*/ 	.byte	0x04, 0x17
        /*006a*/ 	.short	(.L_21 - .L_20)
.L_20:
        /*006c*/ 	.word	0x00000000
        /*0070*/ 	.short	0x0003
        /*0072*/ 	.short	0x0018
        /*0074*/ 	.byte	0x00, 0xf0, 0x21, 0x00


	//----- nvinfo : EIATTR_KPARAM_INFO
	.align		4
.L_21:
        /*0078*/ 	.byte	0x04, 0x17
        /*007a*/ 	.short	(.L_23 - .L_22)
.L_22:
        /*007c*/ 	.word	0x00000000
        /*0080*/ 	.short	0x0002
        /*0082*/ 	.short	0x0010
        /*0084*/ 	.byte	0x00, 0xf0, 0x21, 0x00


	//----- nvinfo : EIATTR_KPARAM_INFO
	.align		4
.L_23:
        /*0088*/ 	.byte	0x04, 0x17
        /*008a*/ 	.short	(.L_25 - .L_24)
.L_24:
        /*008c*/ 	.word	0x00000000
        /*0090*/ 	.short	0x0001
        /*0092*/ 	.short	0x0008
        /*0094*/ 	.byte	0x00, 0xf0, 0x21, 0x00


	//----- nvinfo : EIATTR_KPARAM_INFO
	.align		4
.L_25:
        /*0098*/ 	.byte	0x04, 0x17
        /*009a*/ 	.short	(.L_27 - .L_26)
.L_26:
        /*009c*/ 	.word	0x00000000
        /*00a0*/ 	.short	0x0000
        /*00a2*/ 	.short	0x0000
        /*00a4*/ 	.byte	0x00, 0xf0, 0x21, 0x00


	//----- nvinfo : EIATTR_SPARSE_MMA_MASK
	.align		4
.L_27:
        /*00a8*/ 	.byte	0x03, 0x50
        /*00aa*/ 	.short	0x0000


	//----- nvinfo : EIATTR_MAXREG_COUNT
	.align		4
        /*00ac*/ 	.byte	0x03, 0x1b
        /*00ae*/ 	.short	0x00ff


	//----- nvinfo : EIATTR_MERCURY_ISA_VERSION
	.align		4
        /*00b0*/ 	.byte	0x03, 0x5f
        /*00b2*/ 	.short	0x0101


	//----- nvinfo : EIATTR_VRC_CTA_INIT_COUNT
	.align		4
        /*00b4*/ 	.byte	0x02, 0x4a
	.zero		1
	.zero		1


	//----- nvinfo : EIATTR_EXIT_INSTR_OFFSETS
	.align		4
        /*00b8*/ 	.byte	0x04, 0x1c
        /*00ba*/ 	.short	(.L_29 - .L_28)


	//   ....[0]....
.L_28:
        /*00bc*/ 	.word	0x000000a0


	//   ....[1]....
        /*00c0*/ 	.word	0x000002d0


	//----- nvinfo : EIATTR_CBANK_PARAM_SIZE
	.align		4
.L_29:
        /*00c4*/ 	.byte	0x03, 0x19
        /*00c6*/ 	.short	0x004c


	//----- nvinfo : EIATTR_PARAM_CBANK
	.align		4
        /*00c8*/ 	.byte	0x04, 0x0a
        /*00ca*/ 	.short	(.L_31 - .L_30)
	.align		4
.L_30:
        /*00cc*/ 	.word	index@(.nv.constant0.crossproduct)
        /*00d0*/ 	.short	0x0380
        /*00d2*/ 	.short	0x004c


	//----- nvinfo : EIATTR_SW_WAR
	.align		4
.L_31:
        /*00d4*/ 	.byte	0x04, 0x36
        /*00d6*/ 	.short	(.L_33 - .L_32)
.L_32:
        /*00d8*/ 	.word	0x00000008
.L_33:


//--------------------- .nv.callgraph             --------------------------
	.section	.nv.callgraph,"",@"SHT_CUDA_CALLGRAPH"
	.align	4
	.sectionentsize	8
	.align		4
        /*0000*/ 	.word	0x00000000
	.align		4
        /*0004*/ 	.word	0xffffffff
	.align		4
        /*0008*/ 	.word	0x00000000
	.align		4
        /*000c*/ 	.word	0xfffffffe
	.align		4
        /*0010*/ 	.word	0x00000000
	.align		4
        /*0014*/ 	.word	0xfffffffd
	.align		4
        /*0018*/ 	.word	0x00000000
	.align		4
        /*001c*/ 	.word	0xfffffffc


//--------------------- .text.crossproduct        --------------------------
	.section	.text.crossproduct,"ax",@progbits
	.align	128
        .global         crossproduct
        .type           crossproduct,@function
        .size           crossproduct,(.L_x_1 - crossproduct)
        .other          crossproduct,@"STO_CUDA_ENTRY STV_DEFAULT"
crossproduct:
.text.crossproduct:
[----:B------:R-:W-:Y:S01]  /*0000*/  LDC R1, c[0x0][0x37c] ;  /* 0x0000df00ff017b82 */ /* 0x000fe20000000800 */
[----:B------:R-:W0:Y:S07]  /*0010*/  S2R R3, SR_TID.X ;  /* 0x0000000000037919 */ /* 0x000e2e0000002100 */
[----:B------:R-:W-:Y:S01]  /*0020*/  S2UR UR5, SR_CTAID.Y ;  /* 0x00000000000579c3 */ /* 0x000fe20000002600 */
[----:B------:R-:W1:Y:S01]  /*0030*/  LDCU UR4, c[0x0][0x370] ;  /* 0x00006e00ff0477ac */ /* 0x000e620008000800 */
[----:B------:R-:W2:Y:S06]  /*0040*/  LDCU UR7, c[0x0][0x3c8] ;  /* 0x00007900ff0777ac */ /* 0x000eac0008000800 */
[----:B------:R-:W1:Y:S08]  /*0050*/  S2UR UR6, SR_CTAID.X ;  /* 0x00000000000679c3 */ /* 0x000e700000002500 */
[----:B------:R-:W0:Y:S01]  /*0060*/  LDC R0, c[0x0][0x360] ;  /* 0x0000d800ff007b82 */ /* 0x000e220000000800 */
[----:B-1----:R-:W-:-:S06]  /*0070*/  UIMAD UR4, UR4, UR5, UR6 ;  /* 0x00000005040472a4 */ /* 0x002fcc000f8e0206 */
[----:B0-----:R-:W-:-:S05]  /*0080*/  IMAD R0, R0, UR4, R3 ;  /* 0x0000000400007c24 */ /* 0x001fca000f8e0203 */
[----:B--2---:R-:W-:-:S13]  /*0090*/  ISETP.GE.AND P0, PT, R0, UR7, PT ;  /* 0x0000000700007c0c */ /* 0x004fda000bf06270 */
[----:B------:R-:W-:Y:S05]  /*00a0*/  @P0 EXIT ;  /* 0x000000000000094d */ /* 0x000fea0003800000 */
[----:B------:R-:W0:Y:S01]  /*00b0*/  LDC.64 R12, c[0x0][0x3a8] ;  /* 0x0000ea00ff0c7b82 */ /* 0x000e220000000a00 */
[----:B------:R-:W1:Y:S07]  /*00c0*/  LDCU.64 UR4, c[0x0][0x358] ;  /* 0x00006b00ff0477ac */ /* 0x000e6e0008000a00 */
[----:B------:R-:W2:Y:S08]  /*00d0*/  LDC.64 R16, c[0x0][0x3b8] ;  /* 0x0000ee00ff107b82 */ /* 0x000eb00000000a00 */
[----:B------:R-:W3:Y:S08]  /*00e0*/  LDC.64 R2, c[0x0][0x398] ;  /* 0x0000e600ff027b82 */ /* 0x000ef00000000a00 */
[----:B------:R-:W4:Y:S08]  /*00f0*/  LDC.64 R18, c[0x0][0x3c0] ;  /* 0x0000f000ff127b82 */ /* 0x000f300000000a00 */
[----:B------:R-:W5:Y:S08]  /*0100*/  LDC.64 R10, c[0x0][0x3a0] ;  /* 0x0000e800ff0a7b82 */ /* 0x000f700000000a00 */
[----:B------:R-:W5:Y:S01]  /*0110*/  LDC.64 R14, c[0x0][0x3b0] ;  /* 0x0000ec00ff0e7b82 */ /* 0x000f620000000a00 */
[----:B0-----:R-:W-:-:S04]  /*0120*/  IMAD.WIDE R12, R0, 0x4, R12 ;  /* 0x00000004000c7825 */ /* 0x001fc800078e020c */
[C---:B--2---:R-:W-:Y:S02]  /*0130*/  IMAD.WIDE R16, R0.reuse, 0x4, R16 ;  /* 0x0000000400107825 */ /* 0x044fe400078e0210 */
[----:B-1----:R-:W2:Y:S01]  /*0140*/  LDG.E R12, desc[UR4][R12.64] ;  /* 0x000000040c0c7981 */ /* 0x002ea2000c1e1900 */
[----:B------:R-:W0:Y:S01]  /*0150*/  LDC.64 R8, c[0x0][0x380] ;  /* 0x0000e000ff087b82 */ /* 0x000e220000000a00 */
[C---:B---3--:R-:W-:Y:S02]  /*0160*/  IMAD.WIDE R2, R0.reuse, 0x4, R2 ;  /* 0x0000000400027825 */ /* 0x048fe400078e0202 */
[----:B------:R-:W2:Y:S02]  /*0170*/  LDG.E R17, desc[UR4][R16.64] ;  /* 0x0000000410117981 */ /* 0x000ea4000c1e1900 */
[C---:B----4-:R-:W-:Y:S02]  /*0180*/  IMAD.WIDE R18, R0.reuse, 0x4, R18 ;  /* 0x0000000400127825 */ /* 0x050fe400078e0212 */
[----:B------:R-:W3:Y:S01]  /*0190*/  LDG.E R2, desc[UR4][R2.64] ;  /* 0x0000000402027981 */ /* 0x000ee2000c1e1900 */
[----:B------:R-:W1:Y:S01]  /*01a0*/  LDC.64 R6, c[0x0][0x388] ;  /* 0x0000e200ff067b82 */ /* 0x000e620000000a00 */
[----:B-----5:R-:W-:-:S02]  /*01b0*/  IMAD.WIDE R10, R0, 0x4, R10 ;  /* 0x00000004000a7825 */ /* 0x020fc400078e020a */
[----:B------:R-:W3:Y:S04]  /*01c0*/  LDG.E R19, desc[UR4][R18.64] ;  /* 0x0000000412137981 */ /* 0x000ee8000c1e1900 */
[----:B------:R-:W4:Y:S01]  /*01d0*/  LDG.E R10, desc[UR4][R10.64] ;  /* 0x000000040a0a7981 */ /* 0x000f22000c1e1900 */
[C---:B------:R-:W-:Y:S01]  /*01e0*/  IMAD.WIDE R14, R0.reuse, 0x4, R14 ;  /* 0x00000004000e7825 */ /* 0x040fe200078e020e */
[----:B------:R-:W5:Y:S05]  /*01f0*/  LDC.64 R4, c[0x0][0x390] ;  /* 0x0000e400ff047b82 */ /* 0x000f6a0000000a00 */
[----:B------:R-:W4:Y:S01]  /*0200*/  LDG.E R15, desc[UR4][R14.64] ;  /* 0x000000040e0f7981 */ /* 0x000f22000c1e1900 */
[----:B0-----:R-:W-:-:S04]  /*0210*/  IMAD.WIDE R8, R0, 0x4, R8 ;  /* 0x0000000400087825 */ /* 0x001fc800078e0208 */
[----:B-1----:R-:W-:-:S04]  /*0220*/  IMAD.WIDE R6, R0, 0x4, R6 ;  /* 0x0000000400067825 */ /* 0x002fc800078e0206 */
[----:B-----5:R-:W-:-:S04]  /*0230*/  IMAD.WIDE R4, R0, 0x4, R4 ;  /* 0x0000000400047825 */ /* 0x020fc800078e0204 */
[----:B--2---:R-:W-:Y:S01]  /*0240*/  FMUL R20, R17, R12 ;  /* 0x0000000c11147220 */ /* 0x004fe20000400000 */
[----:B---3--:R-:W-:-:S03]  /*0250*/  FMUL R21, R19, R2 ;  /* 0x0000000213157220 */ /* 0x008fc60000400000 */
[----:B----4-:R-:W-:Y:S01]  /*0260*/  FFMA R3, R19, R10, -R20 ;  /* 0x0000000a13037223 */ /* 0x010fe20000000814 */
[-C--:B------:R-:W-:Y:S01]  /*0270*/  FMUL R22, R10, R15.reuse ;  /* 0x0000000f0a167220 */ /* 0x080fe20000400000 */
[----:B------:R-:W-:-:S03]  /*0280*/  FFMA R21, R12, R15, -R21 ;  /* 0x0000000f0c157223 */ /* 0x000fc60000000815 */
[----:B------:R-:W-:Y:S01]  /*0290*/  FFMA R11, R17, R2, -R22 ;  /* 0x00000002110b7223 */ /* 0x000fe20000000816 */
[----:B------:R-:W-:Y:S04]  /*02a0*/  STG.E desc[UR4][R8.64], R3 ;  /* 0x0000000308007986 */ /* 0x000fe8000c101904 */
[----:B------:R-:W-:Y:S04]  /*02b0*/  STG.E desc[UR4][R6.64], R21 ;  /* 0x0000001506007986 */ /* 0x000fe8000c101904 */
[----:B------:R-:W-:Y:S01]  /*02c0*/  STG.E desc[UR4][R4.64], R11 ;  /* 0x0000000b04007986 */ /* 0x000fe2000c101904 */
[----:B------:R-:W-:Y:S05]  /*02d0*/  EXIT ;  /* 0x000000000000794d */ /* 0x000fea0003800000 */
.L_x_0:
[----:B------:R-:W-:-:S00]  /*02e0*/  BRA `(.L_x_0) ;  /* 0xfffffffc00fc7947 */ /* 0x000fc0000383ffff */
[----:B------:R-:W-:-:S00]  /*02f0*/  NOP ;  /* 0x0000000000007918 */ /* 0x000fc00000000000 */
        /* <DEDUP_REMOVED lines=8> */
.L_x_1:


//--------------------- .nv.shared.reserved.0     --------------------------
	.section	.nv.shared.reserved.0,"aw",@nobits
	.weak		__nv_reservedSMEM_offset_0_alias
	.size		__nv_reservedSMEM_offset_0_alias, 0, 64
	.other		__nv_reservedSMEM_offset_0_alias,@"STO_CUDA_RESERVED_SHARED STV_DEFAULT"
__nv_reservedSMEM_offset_0_alias:
	.zero		0
	.zero		64


//--------------------- .nv.constant0.crossproduct --------------------------
	.section	.nv.constant0.crossproduct,"a",@progbits
	.sectionflags	@""
	.align	4
.nv.constant0.crossproduct:
	.zero		972


//--------------------- SYMBOLS --------------------------

	.type		.nv.reservedSmem.offset0,@object
	.size		.nv.reservedSmem.offset0,0x4
